//
// Generated by NVIDIA NVVM Compiler
//
// Compiler Build ID: CL-36424714
// Cuda compilation tools, release 13.0, V13.0.88
// Based on NVVM 20.0.0
//

.version 9.0
.target sm_100
.address_size 64

	// .globl	_Z14dotProductCUDAPiS_S_
// _ZZ14dotProductCUDAPiS_S_E4temp has been demoted

.visible .entry _Z14dotProductCUDAPiS_S_(
	.param .u64 .ptr .align 1 _Z14dotProductCUDAPiS_S__param_0,
	.param .u64 .ptr .align 1 _Z14dotProductCUDAPiS_S__param_1,
	.param .u64 .ptr .align 1 _Z14dotProductCUDAPiS_S__param_2
)
{
	.reg .pred 	%p<7>;
	.reg .b32 	%r<31>;
	.reg .b64 	%rd<12>;
	// demoted variable
	.shared .align 4 .b8 _ZZ14dotProductCUDAPiS_S_E4temp[1024];
	ld.param.u64 	%rd3, [_Z14dotProductCUDAPiS_S__param_0];
	ld.param.u64 	%rd4, [_Z14dotProductCUDAPiS_S__param_1];
	ld.param.u64 	%rd5, [_Z14dotProductCUDAPiS_S__param_2];
	mov.u32 	%r1, %tid.x;
	mov.u32 	%r2, %ctaid.x;
	mov.u32 	%r30, %ntid.x;
	mad.lo.s32 	%r28, %r2, %r30, %r1;
	setp.gt.s32 	%p1, %r28, 99999999;
	mov.b32 	%r29, 0;
	@%p1 bra 	$L__BB0_3;
	mov.u32 	%r16, %nctaid.x;
	mul.lo.s32 	%r5, %r30, %r16;
	cvta.to.global.u64 	%rd1, %rd3;
	cvta.to.global.u64 	%rd2, %rd4;
	mov.b32 	%r29, 0;
$L__BB0_2:
	mul.wide.s32 	%rd6, %r28, 4;
	add.s64 	%rd7, %rd1, %rd6;
	ld.global.u32 	%r17, [%rd7];
	add.s64 	%rd8, %rd2, %rd6;
	ld.global.u32 	%r18, [%rd8];
	mad.lo.s32 	%r29, %r18, %r17, %r29;
	add.s32 	%r28, %r28, %r5;
	setp.lt.s32 	%p2, %r28, 100000000;
	@%p2 bra 	$L__BB0_2;
$L__BB0_3:
	shl.b32 	%r19, %r1, 2;
	mov.u32 	%r20, _ZZ14dotProductCUDAPiS_S_E4temp;
	add.s32 	%r11, %r20, %r19;
	st.shared.u32 	[%r11], %r29;
	bar.sync 	0;
	setp.lt.u32 	%p3, %r30, 2;
	@%p3 bra 	$L__BB0_7;
$L__BB0_4:
	shr.u32 	%r13, %r30, 1;
	setp.ge.u32 	%p4, %r1, %r13;
	@%p4 bra 	$L__BB0_6;
	shl.b32 	%r21, %r13, 2;
	add.s32 	%r22, %r11, %r21;
	ld.shared.u32 	%r23, [%r22];
	ld.shared.u32 	%r24, [%r11];
	add.s32 	%r25, %r24, %r23;
	st.shared.u32 	[%r11], %r25;
$L__BB0_6:
	bar.sync 	0;
	setp.gt.u32 	%p5, %r30, 3;
	mov.u32 	%r30, %r13;
	@%p5 bra 	$L__BB0_4;
$L__BB0_7:
	setp.ne.s32 	%p6, %r1, 0;
	@%p6 bra 	$L__BB0_9;
	ld.shared.u32 	%r26, [_ZZ14dotProductCUDAPiS_S_E4temp];
	cvta.to.global.u64 	%rd9, %rd5;
	mul.wide.u32 	%rd10, %r2, 4;
	add.s64 	%rd11, %rd9, %rd10;
	st.global.u32 	[%rd11], %r26;
$L__BB0_9:
	ret;

}


// ===== COMPILED SASS (sm_100) =====

	.target	sm_100

	.elftype	@"ET_EXEC"


//--------------------- .note.nv.tkinfo           --------------------------
	.section	.note.nv.tkinfo,"",@"SHT_NOTE"
	.sectionflags	@"SHF_NOTE_NV_TKINFO"
	.tkinfo
        /*0018*/ 	.word	0x00000002
        /*0030*/ 	.string	""
        /*0030*/ 	.string	"ptxas"
        /*0030*/ 	.string	"Cuda compilation tools, release 13.0, V13.0.88"
        /*0030*/ 	.string	"Build cuda_13.0.r13.0/compiler.36424714_0"
        /*0030*/ 	.string	"-arch sm_100 -m 64 "



//--------------------- .note.nv.cuinfo           --------------------------
	.section	.note.nv.cuinfo,"",@"SHT_NOTE"
	.sectionflags	@"SHF_NOTE_NV_CUINFO"
        /*0018*/ 	.short	0x0002
        /*001a*/ 	.short	0x0064
        /*001c*/ 	.short	0x0082
	.zero		2


//--------------------- .nv.info                  --------------------------
	.section	.nv.info,"",@"SHT_CUDA_INFO"
	.align	4


	//----- nvinfo : EIATTR_REGCOUNT
	.align		4
        /*0000*/ 	.byte	0x04, 0x2f
        /*0002*/ 	.short	(.L_1 - .L_0)
	.align		4
.L_0:
        /*0004*/ 	.word	index@(_Z14dotProductCUDAPiS_S_)
        /*0008*/ 	.word	0x00000012


	//----- nvinfo : EIATTR_FRAME_SIZE
	.align		4
.L_1:
        /*000c*/ 	.byte	0x04, 0x11
        /*000e*/ 	.short	(.L_3 - .L_2)
	.align		4
.L_2:
        /*0010*/ 	.word	index@(_Z14dotProductCUDAPiS_S_)
        /*0014*/ 	.word	0x00000000


	//----- nvinfo : EIATTR_MIN_STACK_SIZE
	.align		4
.L_3:
        /*0018*/ 	.byte	0x04, 0x12
        /*001a*/ 	.short	(.L_5 - .L_4)
	.align		4
.L_4:
        /*001c*/ 	.word	index@(_Z14dotProductCUDAPiS_S_)
        /*0020*/ 	.word	0x00000000
.L_5:


//--------------------- .nv.compat                --------------------------
	.section	.nv.compat,"",@"SHT_CUDA_COMPAT_INFO"
	.align	4
        /*0000*/ 	.byte	0x02, 0x09, 0x00, 0x00, 0x02, 0x02, 0x01, 0x00, 0x02, 0x05, 0x05, 0x00, 0x03, 0x07, 0x01, 0x01
        /*0010*/ 	.byte	0x02, 0x03, 0x00, 0x00, 0x02, 0x06, 0x01, 0x00, 0x04, 0x0b, 0x08, 0x00, 0x09, 0x00, 0x00, 0x00
        /*0020*/ 	.byte	0x00, 0x00, 0x00, 0x00


//--------------------- .nv.info._Z14dotProductCUDAPiS_S_ --------------------------
	.section	.nv.info._Z14dotProductCUDAPiS_S_,"",@"SHT_CUDA_INFO"
	.sectionflags	@""
	.align	4


	//----- nvinfo : EIATTR_CUDA_API_VERSION
	.align		4
        /*0000*/ 	.byte	0x04, 0x37
        /*0002*/ 	.short	(.L_7 - .L_6)
.L_6:
        /*0004*/ 	.word	0x00000082


	//----- nvinfo : EIATTR_KPARAM_INFO
	.align		4
.L_7:
        /*0008*/ 	.byte	0x04, 0x17
        /*000a*/ 	.short	(.L_9 - .L_8)
.L_8:
        /*000c*/ 	.word	0x00000000
        /*0010*/ 	.short	0x0002
        /*0012*/ 	.short	0x0010
        /*0014*/ 	.byte	0x00, 0xf5, 0x21, 0x00


	//----- nvinfo : EIATTR_KPARAM_INFO
	.align		4
.L_9:
        /*0018*/ 	.byte	0x04, 0x17
        /*001a*/ 	.short	(.L_11 - .L_10)
.L_10:
        /*001c*/ 	.word	0x00000000
        /*0020*/ 	.short	0x0001
        /*0022*/ 	.short	0x0008
        /*0024*/ 	.byte	0x00, 0xf5, 0x21, 0x00


	//----- nvinfo : EIATTR_KPARAM_INFO
	.align		4
.L_11:
        /*0028*/ 	.byte	0x04, 0x17
        /*002a*/ 	.short	(.L_13 - .L_12)
.L_12:
        /*002c*/ 	.word	0x00000000
        /*0030*/ 	.short	0x0000
        /*0032*/ 	.short	0x0000
        /*0034*/ 	.byte	0x00, 0xf5, 0x21, 0x00


	//----- nvinfo : EIATTR_SPARSE_MMA_MASK
	.align		4
.L_13:
        /*0038*/ 	.byte	0x03, 0x50
        /*003a*/ 	.short	0x0000


	//----- nvinfo : EIATTR_MAXREG_COUNT
	.align		4
        /*003c*/ 	.byte	0x03, 0x1b
        /*003e*/ 	.short	0x00ff


	//----- nvinfo : EIATTR_NUM_BARRIERS
	.align		4
        /*0040*/ 	.byte	0x02, 0x4c
        /*0042*/ 	.byte	0x01
	.zero		1


	//----- nvinfo : EIATTR_MERCURY_ISA_VERSION
	.align		4
        /*0044*/ 	.byte	0x03, 0x5f
        /*0046*/ 	.short	0x0101


	//----- nvinfo : EIATTR_VRC_CTA_INIT_COUNT
	.align		4
        /*0048*/ 	.byte	0x02, 0x4a
	.zero		1
	.zero		1


	//----- nvinfo : EIATTR_EXIT_INSTR_OFFSETS
	.align		4
        /*004c*/ 	.byte	0x04, 0x1c
        /*004e*/ 	.short	(.L_15 - .L_14)


	//   ....[0]....
.L_14:
        /*0050*/ 	.word	0x000002d0


	//   ....[1]....
        /*0054*/ 	.word	0x00000350


	//----- nvinfo : EIATTR_CRS_STACK_SIZE
	.align		4
.L_15:
        /*0058*/ 	.byte	0x04, 0x1e
        /*005a*/ 	.short	(.L_17 - .L_16)
.L_16:
        /*005c*/ 	.word	0x00000000


	//----- nvinfo : EIATTR_CBANK_PARAM_SIZE
	.align		4
.L_17:
        /*0060*/ 	.byte	0x03, 0x19
        /*0062*/ 	.short	0x0018


	//----- nvinfo : EIATTR_PARAM_CBANK
	.align		4
        /*0064*/ 	.byte	0x04, 0x0a
        /*0066*/ 	.short	(.L_19 - .L_18)
	.align		4
.L_18:
        /*0068*/ 	.word	index@(.nv.constant0._Z14dotProductCUDAPiS_S_)
        /*006c*/ 	.short	0x0380
        /*006e*/ 	.short	0x0018


	//----- nvinfo : EIATTR_SW_WAR
	.align		4
.L_19:
        /*0070*/ 	.byte	0x04, 0x36
        /*0072*/ 	.short	(.L_21 - .L_20)
.L_20:
        /*0074*/ 	.word	0x00000008
.L_21:


//--------------------- .nv.callgraph             --------------------------
	.section	.nv.callgraph,"",@"SHT_CUDA_CALLGRAPH"
	.align	4
	.sectionentsize	8
	.align		4
        /*0000*/ 	.word	0x00000000
	.align		4
        /*0004*/ 	.word	0xffffffff
	.align		4
        /*0008*/ 	.word	0x00000000
	.align		4
        /*000c*/ 	.word	0xfffffffe
	.align		4
        /*0010*/ 	.word	0x00000000
	.align		4
        /*0014*/ 	.word	0xfffffffd
	.align		4
        /*0018*/ 	.word	0x00000000
	.align		4
        /*001c*/ 	.word	0xfffffffc


//--------------------- .text._Z14dotProductCUDAPiS_S_ --------------------------
	.section	.text._Z14dotProductCUDAPiS_S_,"ax",@progbits
	.align	128
        .global         _Z14dotProductCUDAPiS_S_
        .type           _Z14dotProductCUDAPiS_S_,@function
        .size           _Z14dotProductCUDAPiS_S_,(.L_x_6 - _Z14dotProductCUDAPiS_S_)
        .other          _Z14dotProductCUDAPiS_S_,@"STO_CUDA_ENTRY STV_DEFAULT"
_Z14dotProductCUDAPiS_S_:
.text._Z14dotProductCUDAPiS_S_:
[----:B------:R-:W-:Y:S01]  /*0000*/  LDC R1, c[0x0][0x37c] ;  /* 0x0000df00ff017b82 */ /* 0x000fe20000000800 */
[----:B------:R-:W0:Y:S01]  /*0010*/  S2R R12, SR_TID.X ;  /* 0x00000000000c7919 */ /* 0x000e220000002100 */
[----:B------:R-:W1:Y:S01]  /*0020*/  LDCU UR4, c[0x0][0x360] ;  /* 0x00006c00ff0477ac */ /* 0x000e620008000800 */
[----:B------:R-:W-:Y:S01]  /*0030*/  BSSY.RECONVERGENT B0, `(.L_x_0) ;  /* 0x0000015000007945 */ /* 0x000fe20003800200 */
[----:B------:R-:W-:Y:S01]  /*0040*/  IMAD.MOV.U32 R11, RZ, RZ, RZ ;  /* 0x000000ffff0b7224 */ /* 0x000fe200078e00ff */
[----:B------:R-:W0:Y:S01]  /*0050*/  S2R R13, SR_CTAID.X ;  /* 0x00000000000d7919 */ /* 0x000e220000002500 */
[----:B------:R-:W2:Y:S01]  /*0060*/  LDCU.64 UR6, c[0x0][0x358] ;  /* 0x00006b00ff0677ac */ /* 0x000ea20008000a00 */
[----:B-1----:R-:W-:Y:S01]  /*0070*/  MOV R10, UR4 ;  /* 0x00000004000a7c02 */ /* 0x002fe20008000f00 */
[----:B0-----:R-:W-:-:S05]  /*0080*/  IMAD R0, R13, UR4, R12 ;  /* 0x000000040d007c24 */ /* 0x001fca000f8e020c */
[----:B------:R-:W-:-:S13]  /*0090*/  ISETP.GT.AND P0, PT, R0, 0x5f5e0ff, PT ;  /* 0x05f5e0ff0000780c */ /* 0x000fda0003f04270 */
[----:B--2---:R-:W-:Y:S05]  /*00a0*/  @P0 BRA `(.L_x_1) ;  /* 0x0000000000340947 */ /* 0x004fea0003800000 */
[----:B------:R-:W0:Y:S01]  /*00b0*/  LDC.64 R6, c[0x0][0x380] ;  /* 0x0000e000ff067b82 */ /* 0x000e220000000a00 */
[----:B------:R-:W1:Y:S01]  /*00c0*/  LDCU UR4, c[0x0][0x370] ;  /* 0x00006e00ff0477ac */ /* 0x000e620008000800 */
[----:B------:R-:W-:-:S06]  /*00d0*/  IMAD.MOV.U32 R11, RZ, RZ, RZ ;  /* 0x000000ffff0b7224 */ /* 0x000fcc00078e00ff */
[----:B------:R-:W2:Y:S01]  /*00e0*/  LDC.64 R8, c[0x0][0x388] ;  /* 0x0000e200ff087b82 */ /* 0x000ea20000000a00 */
[----:B-1----:R-:W-:-:S07]  /*00f0*/  IMAD R15, R10, UR4, RZ ;  /* 0x000000040a0f7c24 */ /* 0x002fce000f8e02ff */
.L_x_2:
[----:B0-----:R-:W-:-:S04]  /*0100*/  IMAD.WIDE R2, R0, 0x4, R6 ;  /* 0x0000000400027825 */ /* 0x001fc800078e0206 */
[----:B--2---:R-:W-:Y:S02]  /*0110*/  IMAD.WIDE R4, R0, 0x4, R8 ;  /* 0x0000000400047825 */ /* 0x004fe400078e0208 */
[----:B------:R-:W2:Y:S04]  /*0120*/  LDG.E R2, desc[UR6][R2.64] ;  /* 0x0000000602027981 */ /* 0x000ea8000c1e1900 */
[----:B------:R-:W2:Y:S01]  /*0130*/  LDG.E R4, desc[UR6][R4.64] ;  /* 0x0000000604047981 */ /* 0x000ea2000c1e1900 */
[----:B------:R-:W-:-:S04]  /*0140*/  IADD3 R0, PT, PT, R15, R0, RZ ;  /* 0x000000000f007210 */ /* 0x000fc80007ffe0ff */
[----:B------:R-:W-:Y:S01]  /*0150*/  ISETP.GE.AND P0, PT, R0, 0x5f5e100, PT ;  /* 0x05f5e1000000780c */ /* 0x000fe20003f06270 */
[----:B--2---:R-:W-:-:S12]  /*0160*/  IMAD R11, R2, R4, R11 ;  /* 0x00000004020b7224 */ /* 0x004fd800078e020b */
[----:B------:R-:W-:Y:S05]  /*0170*/  @!P0 BRA `(.L_x_2) ;  /* 0xfffffffc00e08947 */ /* 0x000fea000383ffff */
.L_x_1:
[----:B------:R-:W-:Y:S05]  /*0180*/  BSYNC.RECONVERGENT B0 ;  /* 0x0000000000007941 */ /* 0x000fea0003800200 */
.L_x_0:
[----:B------:R-:W0:Y:S01]  /*0190*/  S2UR UR5, SR_CgaCtaId ;  /* 0x00000000000579c3 */ /* 0x000e220000008800 */
[----:B------:R-:W-:Y:S01]  /*01a0*/  UMOV UR4, 0x400 ;  /* 0x0000040000047882 */ /* 0x000fe20000000000 */
[----:B------:R-:W-:Y:S02]  /*01b0*/  ISETP.GE.U32.AND P1, PT, R10, 0x2, PT ;  /* 0x000000020a00780c */ /* 0x000fe40003f26070 */
[----:B------:R-:W-:Y:S01]  /*01c0*/  ISETP.NE.AND P0, PT, R12, RZ, PT ;  /* 0x000000ff0c00720c */ /* 0x000fe20003f05270 */
[----:B0-----:R-:W-:-:S06]  /*01d0*/  ULEA UR4, UR5, UR4, 0x18 ;  /* 0x0000000405047291 */ /* 0x001fcc000f8ec0ff */
[----:B------:R-:W-:-:S05]  /*01e0*/  LEA R0, R12, UR4, 0x2 ;  /* 0x000000040c007c11 */ /* 0x000fca000f8e10ff */
[----:B------:R0:W-:Y:S01]  /*01f0*/  STS [R0], R11 ;  /* 0x0000000b00007388 */ /* 0x0001e20000000800 */
[----:B------:R-:W-:Y:S06]  /*0200*/  BAR.SYNC.DEFER_BLOCKING 0x0 ;  /* 0x0000000000007b1d */ /* 0x000fec0000010000 */
[----:B------:R-:W-:Y:S05]  /*0210*/  @!P1 BRA `(.L_x_3) ;  /* 0x00000000002c9947 */ /* 0x000fea0003800000 */
.L_x_4:
[----:B------:R-:W-:-:S04]  /*0220*/  SHF.R.U32.HI R5, RZ, 0x1, R10 ;  /* 0x00000001ff057819 */ /* 0x000fc8000001160a */
[----:B------:R-:W-:-:S13]  /*0230*/  ISETP.GE.U32.AND P1, PT, R12, R5, PT ;  /* 0x000000050c00720c */ /* 0x000fda0003f26070 */
[----:B------:R-:W-:Y:S01]  /*0240*/  @!P1 IMAD R2, R5, 0x4, R0 ;  /* 0x0000000405029824 */ /* 0x000fe200078e0200 */
[----:B------:R-:W-:Y:S05]  /*0250*/  @!P1 LDS R3, [R0] ;  /* 0x0000000000039984 */ /* 0x000fea0000000800 */
[----:B------:R-:W1:Y:S02]  /*0260*/  @!P1 LDS R2, [R2] ;  /* 0x0000000002029984 */ /* 0x000e640000000800 */
[----:B-1----:R-:W-:-:S05]  /*0270*/  @!P1 IADD3 R3, PT, PT, R2, R3, RZ ;  /* 0x0000000302039210 */ /* 0x002fca0007ffe0ff */
[----:B------:R1:W-:Y:S01]  /*0280*/  @!P1 STS [R0], R3 ;  /* 0x0000000300009388 */ /* 0x0003e20000000800 */
[----:B------:R-:W-:Y:S01]  /*0290*/  BAR.SYNC.DEFER_BLOCKING 0x0 ;  /* 0x0000000000007b1d */ /* 0x000fe20000010000 */
[----:B------:R-:W-:Y:S01]  /*02a0*/  ISETP.GT.U32.AND P1, PT, R10, 0x3, PT ;  /* 0x000000030a00780c */ /* 0x000fe20003f24070 */
[----:B------:R-:W-:-:S12]  /*02b0*/  IMAD.MOV.U32 R10, RZ, RZ, R5 ;  /* 0x000000ffff0a7224 */ /* 0x000fd800078e0005 */
[----:B-1----:R-:W-:Y:S05]  /*02c0*/  @P1 BRA `(.L_x_4) ;  /* 0xfffffffc00d41947 */ /* 0x002fea000383ffff */
.L_x_3:
[----:B------:R-:W-:Y:S05]  /*02d0*/  @P0 EXIT ;  /* 0x000000000000094d */ /* 0x000fea0003800000 */
[----:B------:R-:W1:Y:S01]  /*02e0*/  S2UR UR5, SR_CgaCtaId ;  /* 0x00000000000579c3 */ /* 0x000e620000008800 */
[----:B------:R-:W-:-:S07]  /*02f0*/  UMOV UR4, 0x400 ;  /* 0x0000040000047882 */ /* 0x000fce0000000000 */
[----:B------:R-:W2:Y:S01]  /*0300*/  LDC.64 R2, c[0x0][0x390] ;  /* 0x0000e400ff027b82 */ /* 0x000ea20000000a00 */
[----:B-1----:R-:W-:Y:S01]  /*0310*/  ULEA UR4, UR5, UR4, 0x18 ;  /* 0x0000000405047291 */ /* 0x002fe2000f8ec0ff */
[----:B--2---:R-:W-:-:S08]  /*0320*/  IMAD.WIDE.U32 R2, R13, 0x4, R2 ;  /* 0x000000040d027825 */ /* 0x004fd000078e0002 */
[----:B------:R-:W1:Y:S04]  /*0330*/  LDS R5, [UR4] ;  /* 0x00000004ff057984 */ /* 0x000e680008000800 */
[----:B-1----:R-:W-:Y:S01]  /*0340*/  STG.E desc[UR6][R2.64], R5 ;  /* 0x0000000502007986 */ /* 0x002fe2000c101906 */
[----:B------:R-:W-:Y:S05]  /*0350*/  EXIT ;  /* 0x000000000000794d */ /* 0x000fea0003800000 */
.L_x_5:
[----:B------:R-:W-:-:S00]  /*0360*/  BRA `(.L_x_5) ;  /* 0xfffffffc00fc7947 */ /* 0x000fc0000383ffff */
[----:B------:R-:W-:-:S00]  /*0370*/  NOP ;  /* 0x0000000000007918 */ /* 0x000fc00000000000 */
        /* <DEDUP_REMOVED lines=8> */
.L_x_6:


//--------------------- .nv.shared._Z14dotProductCUDAPiS_S_ --------------------------
	.section	.nv.shared._Z14dotProductCUDAPiS_S_,"aw",@nobits
	.sectionflags	@""
	.align	4
.nv.shared._Z14dotProductCUDAPiS_S_:
	.zero		2048


//--------------------- .nv.shared.reserved.0     --------------------------
	.section	.nv.shared.reserved.0,"aw",@nobits
	.weak		__nv_reservedSMEM_offset_0_alias
	.size		__nv_reservedSMEM_offset_0_alias, 0, 64
	.other		__nv_reservedSMEM_offset_0_alias,@"STO_CUDA_RESERVED_SHARED STV_DEFAULT"
__nv_reservedSMEM_offset_0_alias:
	.zero		0
	.zero		64


//--------------------- .nv.constant0._Z14dotProductCUDAPiS_S_ --------------------------
	.section	.nv.constant0._Z14dotProductCUDAPiS_S_,"a",@progbits
	.sectionflags	@""
	.align	4
.nv.constant0._Z14dotProductCUDAPiS_S_:
	.zero		920


//--------------------- SYMBOLS --------------------------

	.type		.nv.reservedSmem.offset0,@object
	.size		.nv.reservedSmem.offset0,0x4
	.type		.nv.reservedSmem.cap,@object
	.size		.nv.reservedSmem.cap,0x4
